	.headerflags	@"EF_CUDA_TEXMODE_UNIFIED EF_CUDA_64BIT_ADDRESS EF_CUDA_ACCELERATORS EF_CUDA_SM90 EF_CUDA_VIRTUAL_SM(EF_CUDA_SM90)"
	.elftype	@"ET_EXEC"


//--------------------- .nv.info                  --------------------------
	.section	.nv.info,"",@"SHT_CUDA_INFO"
	.align	4


	//----- nvinfo : EIATTR_REGCOUNT
	.align		4
        /*0000*/ 	.byte	0x04, 0x2f
        /*0002*/ 	.short	(.L_1 - .L_0)
	.align		4
.L_0:
        /*0004*/ 	.word	index@(triton_poi_fused_clone_0)
        /*0008*/ 	.word	0x0000001a


	//----- nvinfo : EIATTR_MIN_STACK_SIZE
	.align		4
.L_1:
        /*000c*/ 	.byte	0x04, 0x12
        /*000e*/ 	.short	(.L_3 - .L_2)
	.align		4
.L_2:
        /*0010*/ 	.word	index@(triton_poi_fused_clone_0)
        /*0014*/ 	.word	0x00000000


	//----- nvinfo : EIATTR_FRAME_SIZE
	.align		4
.L_3:
        /*0018*/ 	.byte	0x04, 0x11
        /*001a*/ 	.short	(.L_5 - .L_4)
	.align		4
.L_4:
        /*001c*/ 	.word	index@(triton_poi_fused_clone_0)
        /*0020*/ 	.word	0x00000000


	//----- nvinfo : EIATTR_MIN_STACK_SIZE
	.align		4
.L_5:
        /*0024*/ 	.byte	0x04, 0x12
        /*0026*/ 	.short	(.L_7 - .L_6)
	.align		4
.L_6:
        /*0028*/ 	.word	index@(triton_poi_fused_clone_0)
        /*002c*/ 	.word	0x00000000
.L_7:


//--------------------- .nv.info.triton_poi_fused_clone_0 --------------------------
	.section	.nv.info.triton_poi_fused_clone_0,"",@"SHT_CUDA_INFO"
	.sectionflags	@""
	.align	4


	//----- nvinfo : EIATTR_CUDA_API_VERSION
	.align		4
        /*0000*/ 	.byte	0x04, 0x37
        /*0002*/ 	.short	(.L_9 - .L_8)
.L_8:
        /*0004*/ 	.word	0x0000007c


	//----- nvinfo : EIATTR_KPARAM_INFO
	.align		4
.L_9:
        /*0008*/ 	.byte	0x04, 0x17
        /*000a*/ 	.short	(.L_11 - .L_10)
.L_10:
        /*000c*/ 	.word	0x00000000
        /*0010*/ 	.short	0x0007
        /*0012*/ 	.short	0x0034
        /*0014*/ 	.byte	0x00, 0xf0, 0x11, 0x00


	//----- nvinfo : EIATTR_KPARAM_INFO
	.align		4
.L_11:
        /*0018*/ 	.byte	0x04, 0x17
        /*001a*/ 	.short	(.L_13 - .L_12)
.L_12:
        /*001c*/ 	.word	0x00000000
        /*0020*/ 	.short	0x0006
        /*0022*/ 	.short	0x0030
        /*0024*/ 	.byte	0x00, 0xf0, 0x11, 0x00


	//----- nvinfo : EIATTR_KPARAM_INFO
	.align		4
.L_13:
        /*0028*/ 	.byte	0x04, 0x17
        /*002a*/ 	.short	(.L_15 - .L_14)
.L_14:
        /*002c*/ 	.word	0x00000000
        /*0030*/ 	.short	0x0005
        /*0032*/ 	.short	0x0028
        /*0034*/ 	.byte	0x00, 0xf4, 0x21, 0x00


	//----- nvinfo : EIATTR_KPARAM_INFO
	.align		4
.L_15:
        /*0038*/ 	.byte	0x04, 0x17
        /*003a*/ 	.short	(.L_17 - .L_16)
.L_16:
        /*003c*/ 	.word	0x00000000
        /*0040*/ 	.short	0x0004
        /*0042*/ 	.short	0x0020
        /*0044*/ 	.byte	0x00, 0xf4, 0x21, 0x00


	//----- nvinfo : EIATTR_KPARAM_INFO
	.align		4
.L_17:
        /*0048*/ 	.byte	0x04, 0x17
        /*004a*/ 	.short	(.L_19 - .L_18)
.L_18:
        /*004c*/ 	.word	0x00000000
        /*0050*/ 	.short	0x0003
        /*0052*/ 	.short	0x0018
        /*0054*/ 	.byte	0x00, 0xf4, 0x21, 0x00


	//----- nvinfo : EIATTR_KPARAM_INFO
	.align		4
.L_19:
        /*0058*/ 	.byte	0x04, 0x17
        /*005a*/ 	.short	(.L_21 - .L_20)
.L_20:
        /*005c*/ 	.word	0x00000000
        /*0060*/ 	.short	0x0002
        /*0062*/ 	.short	0x0010
        /*0064*/ 	.byte	0x00, 0xf4, 0x21, 0x00


	//----- nvinfo : EIATTR_KPARAM_INFO
	.align		4
.L_21:
        /*0068*/ 	.byte	0x04, 0x17
        /*006a*/ 	.short	(.L_23 - .L_22)
.L_22:
        /*006c*/ 	.word	0x00000000
        /*0070*/ 	.short	0x0001
        /*0072*/ 	.short	0x0008
        /*0074*/ 	.byte	0x00, 0xf4, 0x21, 0x00


	//----- nvinfo : EIATTR_KPARAM_INFO
	.align		4
.L_23:
        /*0078*/ 	.byte	0x04, 0x17
        /*007a*/ 	.short	(.L_25 - .L_24)
.L_24:
        /*007c*/ 	.word	0x00000000
        /*0080*/ 	.short	0x0000
        /*0082*/ 	.short	0x0000
        /*0084*/ 	.byte	0x00, 0xf4, 0x21, 0x00


	//----- nvinfo : EIATTR_SPARSE_MMA_MASK
	.align		4
.L_25:
        /*0088*/ 	.byte	0x03, 0x50
        /*008a*/ 	.short	0x0000


	//----- nvinfo : EIATTR_MAXREG_COUNT
	.align		4
        /*008c*/ 	.byte	0x03, 0x1b
        /*008e*/ 	.short	0x00ff


	//----- nvinfo : EIATTR_EXIT_INSTR_OFFSETS
	.align		4
        /*0090*/ 	.byte	0x04, 0x1c
        /*0092*/ 	.short	(.L_27 - .L_26)


	//   ....[0]....
.L_26:
        /*0094*/ 	.word	0x000004b0


	//   ....[1]....
        /*0098*/ 	.word	0x00000510


	//----- nvinfo : EIATTR_REQNTID
	.align		4
.L_27:
        /*009c*/ 	.byte	0x04, 0x10
        /*009e*/ 	.short	(.L_29 - .L_28)
.L_28:
        /*00a0*/ 	.word	0x00000020
        /*00a4*/ 	.word	0x00000001
        /*00a8*/ 	.word	0x00000001


	//----- nvinfo : EIATTR_CBANK_PARAM_SIZE
	.align		4
.L_29:
        /*00ac*/ 	.byte	0x03, 0x19
        /*00ae*/ 	.short	0x0038


	//----- nvinfo : EIATTR_PARAM_CBANK
	.align		4
        /*00b0*/ 	.byte	0x04, 0x0a
        /*00b2*/ 	.short	(.L_31 - .L_30)
	.align		4
.L_30:
        /*00b4*/ 	.word	index@(.nv.constant0.triton_poi_fused_clone_0)
        /*00b8*/ 	.short	0x0210
        /*00ba*/ 	.short	0x0038


	//----- nvinfo : EIATTR_SW_WAR
	.align		4
.L_31:
        /*00bc*/ 	.byte	0x04, 0x36
        /*00be*/ 	.short	(.L_33 - .L_32)
.L_32:
        /*00c0*/ 	.word	0x00000008
.L_33:


//--------------------- .nv.callgraph             --------------------------
	.section	.nv.callgraph,"",@"SHT_CUDA_CALLGRAPH"
	.align	4
	.sectionentsize	8
	.align		4
        /*0000*/ 	.word	0x00000000
	.align		4
        /*0004*/ 	.word	0xffffffff
	.align		4
        /*0008*/ 	.word	0x00000000
	.align		4
        /*000c*/ 	.word	0xfffffffe
	.align		4
        /*0010*/ 	.word	0x00000000
	.align		4
        /*0014*/ 	.word	0xfffffffd
	.align		4
        /*0018*/ 	.word	0x00000000
	.align		4
        /*001c*/ 	.word	0xfffffffc


//--------------------- .text.triton_poi_fused_clone_0 --------------------------
	.section	.text.triton_poi_fused_clone_0,"ax",@progbits
	.sectionflags	@"SHF_BARRIERS=1"
	.align	128
        .global         triton_poi_fused_clone_0
        .type           triton_poi_fused_clone_0,@function
        .size           triton_poi_fused_clone_0,(.L_x_1 - triton_poi_fused_clone_0)
        .other          triton_poi_fused_clone_0,@"STO_CUDA_ENTRY STV_DEFAULT"
triton_poi_fused_clone_0:
.text.triton_poi_fused_clone_0:
[----:B------:R-:W0:Y:S01]  /*0000*/  LDC R1, c[0x0][0x28] ;  /* 0x00000a00ff017b82 */ /* 0x000e220000000800 */
[----:B------:R-:W1:Y:S07]  /*0010*/  S2R R0, SR_CTAID.Y ;  /* 0x0000000000007919 */ /* 0x000e6e0000002600 */
[----:B------:R-:W2:Y:S01]  /*0020*/  LDC.64 R6, c[0x0][0x218] ;  /* 0x00008600ff067b82 */ /* 0x000ea20000000a00 */
[----:B------:R-:W-:Y:S02]  /*0030*/  CS2R R20, SRZ ;  /* 0x0000000000147805 */ /* 0x000fe4000001ff00 */
[----:B------:R-:W-:Y:S01]  /*0040*/  CS2R R18, SRZ ;  /* 0x0000000000127805 */ /* 0x000fe2000001ff00 */
[----:B------:R-:W3:Y:S01]  /*0050*/  S2R R16, SR_TID.X ;  /* 0x0000000000107919 */ /* 0x000ee20000002100 */
[----:B------:R-:W-:Y:S01]  /*0060*/  ULDC.64 UR6, c[0x0][0x208] ;  /* 0x0000820000067ab9 */ /* 0x000fe20000000a00 */
[----:B------:R-:W4:Y:S02]  /*0070*/  S2R R12, SR_CTAID.X ;  /* 0x00000000000c7919 */ /* 0x000f240000002500 */
[----:B------:R-:W5:Y:S08]  /*0080*/  LDC.64 R4, c[0x0][0x210] ;  /* 0x00008400ff047b82 */ /* 0x000f700000000a00 */
[----:B------:R-:W2:Y:S01]  /*0090*/  LDC.64 R8, c[0x0][0x220] ;  /* 0x00008800ff087b82 */ /* 0x000ea20000000a00 */
[----:B-1----:R-:W-:-:S02]  /*00a0*/  IMAD.SHL.U32 R0, R0, 0x10, RZ ;  /* 0x0000001000007824 */ /* 0x002fc400078e00ff */
[----:B---3--:R-:W-:Y:S01]  /*00b0*/  IMAD.SHL.U32 R13, R16, 0x2, RZ ;  /* 0x00000002100d7824 */ /* 0x008fe200078e00ff */
[----:B------:R-:W-:Y:S01]  /*00c0*/  SHF.R.U32.HI R15, RZ, 0x3, R16 ;  /* 0x00000003ff0f7819 */ /* 0x000fe20000011610 */
[----:B----4-:R-:W-:-:S03]  /*00d0*/  IMAD.SHL.U32 R12, R12, 0x4, RZ ;  /* 0x000000040c0c7824 */ /* 0x010fc600078e00ff */
[----:B------:R-:W-:Y:S02]  /*00e0*/  LOP3.LUT R2, R0, 0xe, R13, 0xf8, !PT ;  /* 0x0000000e00027812 */ /* 0x000fe400078ef80d */
[----:B------:R-:W-:Y:S02]  /*00f0*/  SGXT.U32 R15, R15, 0x2 ;  /* 0x000000020f0f781a */ /* 0x000fe40000000000 */
[----:B------:R-:W-:Y:S02]  /*0100*/  SHF.R.S32.HI R3, RZ, 0x1f, R2 ;  /* 0x0000001fff037819 */ /* 0x000fe40000011402 */
[----:B------:R-:W-:Y:S02]  /*0110*/  ISETP.GE.AND P1, PT, R2, 0x10, PT ;  /* 0x000000100200780c */ /* 0x000fe40003f26270 */
[----:B------:R-:W-:Y:S02]  /*0120*/  LEA.HI R10, R3, R2, RZ, 0x2 ;  /* 0x00000002030a7211 */ /* 0x000fe400078f10ff */
[----:B------:R-:W-:-:S02]  /*0130*/  LOP3.LUT R3, R12, R15, RZ, 0xfc, !PT ;  /* 0x0000000f0c037212 */ /* 0x000fc400078efcff */
[C---:B------:R-:W-:Y:S01]  /*0140*/  LOP3.LUT R11, R10.reuse, 0xfffffffc, RZ, 0xc0, !PT ;  /* 0xfffffffc0a0b7812 */ /* 0x040fe200078ec0ff */
[----:B------:R-:W-:Y:S01]  /*0150*/  IMAD.SHL.U32 R10, R10, 0x4, RZ ;  /* 0x000000040a0a7824 */ /* 0x000fe200078e00ff */
[----:B------:R-:W-:-:S03]  /*0160*/  ISETP.GE.AND P0, PT, R3, 0x4, PT ;  /* 0x000000040300780c */ /* 0x000fc60003f06270 */
[----:B------:R-:W-:Y:S01]  /*0170*/  IMAD.IADD R17, R2, 0x1, -R11 ;  /* 0x0000000102117824 */ /* 0x000fe200078e0a0b */
[----:B------:R-:W-:Y:S02]  /*0180*/  LOP3.LUT R10, R10, 0xfffffff0, RZ, 0xc0, !PT ;  /* 0xfffffff00a0a7812 */ /* 0x000fe400078ec0ff */
[----:B------:R-:W-:Y:S01]  /*0190*/  ISETP.LT.AND P0, PT, R2, 0x10, !P0 ;  /* 0x000000100200780c */ /* 0x000fe20004701270 */
[----:B------:R-:W-:Y:S02]  /*01a0*/  IMAD R3, R3, 0x4, R17 ;  /* 0x0000000403037824 */ /* 0x000fe400078e0211 */
[----:B--2---:R-:W-:-:S04]  /*01b0*/  IMAD.WIDE R6, R17, 0x4, R6 ;  /* 0x0000000411067825 */ /* 0x004fc800078e0206 */
[----:B------:R-:W-:Y:S01]  /*01c0*/  IMAD.IADD R3, R3, 0x1, R10 ;  /* 0x0000000103037824 */ /* 0x000fe200078e020a */
[----:B------:R-:W-:Y:S01]  /*01d0*/  CS2R R22, SRZ ;  /* 0x0000000000167805 */ /* 0x000fe2000001ff00 */
[----:B0-----:R-:W-:Y:S01]  /*01e0*/  IMAD.WIDE R8, R17, 0x4, R8 ;  /* 0x0000000411087825 */ /* 0x001fe200078e0208 */
[----:B------:R-:W2:Y:S01]  /*01f0*/  @!P1 LDG.E.EL.64 R20, desc[UR6][R6.64] ;  /* 0x0000000606149981 */ /* 0x000ea2000c2e1b00 */
[----:B------:R-:W0:Y:S02]  /*0200*/  LDC.64 R10, c[0x0][0x228] ;  /* 0x00008a00ff0a7b82 */ /* 0x000e240000000a00 */
[----:B-----5:R-:W-:Y:S01]  /*0210*/  IMAD.WIDE R4, R3, 0x4, R4 ;  /* 0x0000000403047825 */ /* 0x020fe200078e0204 */
[----:B------:R-:W3:Y:S04]  /*0220*/  @!P1 LDG.E.EL.64 R22, desc[UR6][R8.64] ;  /* 0x0000000608169981 */ /* 0x000ee8000c2e1b00 */
[----:B------:R1:W2:Y:S01]  /*0230*/  @P0 LDG.E.EL.64 R18, desc[UR6][R4.64] ;  /* 0x0000000604120981 */ /* 0x0002a2000c2e1b00 */
[----:B------:R-:W-:Y:S01]  /*0240*/  CS2R R2, SRZ ;  /* 0x0000000000027805 */ /* 0x000fe2000001ff00 */
[----:B0-----:R-:W-:-:S05]  /*0250*/  IMAD.WIDE R10, R17, 0x4, R10 ;  /* 0x00000004110a7825 */ /* 0x001fca00078e020a */
[----:B------:R0:W4:Y:S01]  /*0260*/  @!P1 LDG.E.EL.64 R2, desc[UR6][R10.64] ;  /* 0x000000060a029981 */ /* 0x000122000c2e1b00 */
[----:B------:R-:W5:Y:S01]  /*0270*/  S2UR UR5, SR_CgaCtaId ;  /* 0x00000000000579c3 */ /* 0x000f620000008800 */
[----:B------:R-:W-:Y:S01]  /*0280*/  IMAD.SHL.U32 R14, R16, 0x8, RZ ;  /* 0x00000008100e7824 */ /* 0x000fe200078e00ff */
[----:B------:R-:W-:-:S04]  /*0290*/  UMOV UR4, 0x400 ;  /* 0x0000040000047882 */ /* 0x000fc80000000000 */
[----:B-1----:R-:W-:Y:S02]  /*02a0*/  LOP3.LUT R4, R14, 0x38, RZ, 0xc0, !PT ;  /* 0x000000380e047812 */ /* 0x002fe400078ec0ff */
[----:B------:R-:W-:Y:S01]  /*02b0*/  LOP3.LUT R15, R15, 0x38, R14, 0xf8, !PT ;  /* 0x000000380f0f7812 */ /* 0x000fe200078ef80e */
[----:B-----5:R-:W-:-:S06]  /*02c0*/  UPRMT UR4, UR5, 0x654, UR4 ;  /* 0x0000065405047896 */ /* 0x020fcc0008000004 */
[----:B------:R-:W-:-:S04]  /*02d0*/  VIADD R4, R4, UR4 ;  /* 0x0000000404047c36 */ /* 0x000fc80008000000 */
[----:B------:R-:W-:Y:S01]  /*02e0*/  IMAD R15, R15, 0x4, R4 ;  /* 0x000000040f0f7824 */ /* 0x000fe200078e0204 */
[----:B------:R-:W-:Y:S02]  /*02f0*/  LOP3.LUT R5, R14, 0xf8, RZ, 0xc0, !PT ;  /* 0x000000f80e057812 */ /* 0x000fe400078ec0ff */
[----:B------:R-:W-:-:S04]  /*0300*/  LOP3.LUT R4, R13, 0x3c, RZ, 0xc0, !PT ;  /* 0x0000003c0d047812 */ /* 0x000fc800078ec0ff */
[----:B------:R-:W-:Y:S02]  /*0310*/  IADD3 R8, R5, UR4, R4 ;  /* 0x0000000405087c10 */ /* 0x000fe4000fffe004 */
[----:B------:R-:W1:Y:S01]  /*0320*/  LDC.64 R4, c[0x0][0x230] ;  /* 0x00008c00ff047b82 */ /* 0x000e620000000a00 */
[----:B------:R-:W-:Y:S02]  /*0330*/  SHF.R.U32.HI R7, RZ, 0x1, R16 ;  /* 0x00000001ff077819 */ /* 0x000fe40000011610 */
[----:B------:R-:W-:Y:S02]  /*0340*/  LOP3.LUT R12, R12, 0x2, R13, 0xf8, !PT ;  /* 0x000000020c0c7812 */ /* 0x000fe400078ef80d */
[----:B------:R-:W-:Y:S02]  /*0350*/  SGXT.U32 R7, R7, 0x4 ;  /* 0x000000040707781a */ /* 0x000fe40000000000 */
[----:B------:R-:W-:Y:S02]  /*0360*/  ISETP.GE.AND P0, PT, R12, 0x4, PT ;  /* 0x000000040c00780c */ /* 0x000fe40003f06270 */
[----:B------:R-:W-:-:S04]  /*0370*/  LOP3.LUT R7, R0, R7, RZ, 0xfc, !PT ;  /* 0x0000000700077212 */ /* 0x000fc800078efcff */
[C---:B------:R-:W-:Y:S01]  /*0380*/  ISETP.LT.AND P0, PT, R7.reuse, 0x10, !P0 ;  /* 0x000000100700780c */ /* 0x040fe20004701270 */
[----:B------:R-:W-:-:S04]  /*0390*/  IMAD R7, R7, 0x4, R12 ;  /* 0x0000000407077824 */ /* 0x000fc800078e020c */
[----:B-1----:R-:W-:-:S04]  /*03a0*/  IMAD.WIDE R4, R7, 0x4, R4 ;  /* 0x0000000407047825 */ /* 0x002fc800078e0204 */
[----:B--2---:R-:W-:Y:S01]  /*03b0*/  FADD R9, R20, R18 ;  /* 0x0000001214097221 */ /* 0x004fe20000000000 */
[----:B------:R-:W-:-:S03]  /*03c0*/  FADD R6, R21, R19 ;  /* 0x0000001315067221 */ /* 0x000fc60000000000 */
[----:B---3--:R-:W-:Y:S01]  /*03d0*/  FADD R22, R9, R22 ;  /* 0x0000001609167221 */ /* 0x008fe20000000000 */
[----:B------:R-:W-:-:S04]  /*03e0*/  FADD R23, R6, R23 ;  /* 0x0000001706177221 */ /* 0x000fc80000000000 */
[----:B------:R-:W-:Y:S04]  /*03f0*/  STS [R15], R22 ;  /* 0x000000160f007388 */ /* 0x000fe80000000800 */
[----:B------:R-:W-:Y:S01]  /*0400*/  STS [R15+0x14], R23 ;  /* 0x000014170f007388 */ /* 0x000fe20000000800 */
[----:B------:R-:W-:Y:S06]  /*0410*/  BAR.SYNC.DEFER_BLOCKING 0x0 ;  /* 0x0000000000007b1d */ /* 0x000fec0000010000 */
[----:B0-----:R-:W-:Y:S04]  /*0420*/  LDS R10, [R8] ;  /* 0x00000000080a7984 */ /* 0x001fe80000000800 */
[----:B------:R-:W0:Y:S01]  /*0430*/  LDS R11, [R8+0x4] ;  /* 0x00000400080b7984 */ /* 0x000e220000000800 */
[----:B----4-:R-:W-:Y:S01]  /*0440*/  FADD R2, R9, R2 ;  /* 0x0000000209027221 */ /* 0x010fe20000000000 */
[----:B------:R-:W-:-:S02]  /*0450*/  FADD R6, R6, R3 ;  /* 0x0000000306067221 */ /* 0x000fc40000000000 */
[----:B0-----:R0:W-:Y:S01]  /*0460*/  @P0 STG.E.64 desc[UR6][R4.64], R10 ;  /* 0x0000000a04000986 */ /* 0x0011e2000c101b06 */
[----:B------:R-:W-:Y:S06]  /*0470*/  BAR.SYNC.DEFER_BLOCKING 0x0 ;  /* 0x0000000000007b1d */ /* 0x000fec0000010000 */
[----:B------:R0:W-:Y:S04]  /*0480*/  STS [R15], R2 ;  /* 0x000000020f007388 */ /* 0x0001e80000000800 */
[----:B------:R0:W-:Y:S01]  /*0490*/  STS [R15+0x14], R6 ;  /* 0x000014060f007388 */ /* 0x0001e20000000800 */
[----:B------:R-:W-:Y:S06]  /*04a0*/  BAR.SYNC.DEFER_BLOCKING 0x0 ;  /* 0x0000000000007b1d */ /* 0x000fec0000010000 */
[----:B0-----:R-:W-:Y:S05]  /*04b0*/  @!P0 EXIT ;  /* 0x000000000000894d */ /* 0x001fea0003800000 */
[----:B------:R-:W-:Y:S01]  /*04c0*/  LDS R4, [R8] ;  /* 0x0000000008047984 */ /* 0x000fe20000000800 */
[----:B------:R-:W0:Y:S03]  /*04d0*/  LDC.64 R2, c[0x0][0x238] ;  /* 0x00008e00ff027b82 */ /* 0x000e260000000a00 */
[----:B------:R-:W1:Y:S01]  /*04e0*/  LDS R5, [R8+0x4] ;  /* 0x0000040008057984 */ /* 0x000e620000000800 */
[----:B0-----:R-:W-:-:S05]  /*04f0*/  IMAD.WIDE R2, R7, 0x4, R2 ;  /* 0x0000000407027825 */ /* 0x001fca00078e0202 */
[----:B-1----:R-:W-:Y:S01]  /*0500*/  STG.E.64 desc[UR6][R2.64], R4 ;  /* 0x0000000402007986 */ /* 0x002fe2000c101b06 */
[----:B------:R-:W-:Y:S05]  /*0510*/  EXIT ;  /* 0x000000000000794d */ /* 0x000fea0003800000 */
.L_x_0:
[----:B------:R-:W-:-:S00]  /*0520*/  BRA `(.L_x_0) ;  /* 0xfffffffc00fc7947 */ /* 0x000fc0000383ffff */
[----:B------:R-:W-:-:S00]  /*0530*/  NOP ;  /* 0x0000000000007918 */ /* 0x000fc00000000000 */
        /* <DEDUP_REMOVED lines=12> */
.L_x_1:


//--------------------- .nv.shared.triton_poi_fused_clone_0 --------------------------
	.section	.nv.shared.triton_poi_fused_clone_0,"aw",@nobits
	.sectionflags	@""
	.align	16
	.zero		1024


//--------------------- .nv.constant0.triton_poi_fused_clone_0 --------------------------
	.section	.nv.constant0.triton_poi_fused_clone_0,"a",@progbits
	.sectionflags	@""
	.align	4
.nv.constant0.triton_poi_fused_clone_0:
	.zero		584
